//
// Generated by NVIDIA NVVM Compiler
//
// Compiler Build ID: CL-36424714
// Cuda compilation tools, release 13.0, V13.0.88
// Based on NVVM 20.0.0
//

.version 9.0
.target sm_100
.address_size 64

	// .globl	_Z6jacobiPdS_i
// _ZZ6jacobiPdS_iE11u_ghost_loc has been demoted
// _ZZ6jacobiPdS_iE5f_loc has been demoted
// _ZZ8residualPdS_S_iE11u_ghost_loc has been demoted
// _ZZ8residualPdS_S_iE5f_loc has been demoted
// _ZZ9reductionPdS_E2sv has been demoted
// _ZZ10reduction2PdS_E2sv has been demoted

.visible .entry _Z6jacobiPdS_i(
	.param .u64 .ptr .align 1 _Z6jacobiPdS_i_param_0,
	.param .u64 .ptr .align 1 _Z6jacobiPdS_i_param_1,
	.param .u32 _Z6jacobiPdS_i_param_2
)
{
	.reg .pred 	%p<10>;
	.reg .b32 	%r<26>;
	.reg .b64 	%rd<9>;
	.reg .b64 	%fd<13>;
	// demoted variable
	.shared .align 8 .b8 _ZZ6jacobiPdS_iE11u_ghost_loc[8192];
	// demoted variable
	.shared .align 8 .b8 _ZZ6jacobiPdS_iE5f_loc[7200];
	ld.param.u64 	%rd3, [_Z6jacobiPdS_i_param_0];
	ld.param.u64 	%rd2, [_Z6jacobiPdS_i_param_1];
	ld.param.u32 	%r5, [_Z6jacobiPdS_i_param_2];
	cvta.to.global.u64 	%rd4, %rd3;
	mov.u32 	%r6, %ctaid.y;
	add.s32 	%r7, %r5, 2;
	mov.u32 	%r8, %tid.y;
	mov.u32 	%r9, %ctaid.x;
	mov.u32 	%r10, %tid.x;
	mad.lo.s32 	%r11, %r6, 30, %r8;
	mad.lo.s32 	%r1, %r9, 30, %r10;
	mad.lo.s32 	%r12, %r7, %r11, %r1;
	shl.b32 	%r13, %r8, 5;
	add.s32 	%r14, %r13, %r10;
	add.s32 	%r16, %r11, -1;
	mul.lo.s32 	%r2, %r5, %r16;
	shl.b32 	%r17, %r8, 1;
	sub.s32 	%r18, %r14, %r17;
	mul.wide.s32 	%rd5, %r12, 8;
	add.s64 	%rd1, %rd4, %rd5;
	ld.global.f64 	%fd1, [%rd1];
	shl.b32 	%r19, %r14, 3;
	mov.u32 	%r20, _ZZ6jacobiPdS_iE11u_ghost_loc;
	add.s32 	%r3, %r20, %r19;
	st.shared.f64 	[%r3], %fd1;
	setp.gt.u32 	%p2, %r14, 31;
	and.b32  	%r21, %r10, 31;
	setp.ne.s32 	%p3, %r21, 0;
	setp.ne.s32 	%p4, %r21, 31;
	and.pred  	%p5, %p3, %p4;
	and.pred  	%p6, %p5, %p2;
	setp.lt.u32 	%p7, %r14, 992;
	and.pred  	%p1, %p6, %p7;
	shl.b32 	%r22, %r18, 3;
	mov.u32 	%r23, _ZZ6jacobiPdS_iE5f_loc;
	add.s32 	%r4, %r23, %r22;
	not.pred 	%p8, %p1;
	@%p8 bra 	$L__BB0_2;
	add.s32 	%r24, %r1, %r2;
	add.s32 	%r25, %r24, -1;
	cvta.to.global.u64 	%rd6, %rd2;
	mul.wide.s32 	%rd7, %r25, 8;
	add.s64 	%rd8, %rd6, %rd7;
	ld.global.f64 	%fd2, [%rd8];
	st.shared.f64 	[%r4+-248], %fd2;
$L__BB0_2:
	bar.sync 	0;
	@%p8 bra 	$L__BB0_4;
	ld.shared.f64 	%fd3, [%r4+-248];
	ld.shared.f64 	%fd4, [%r3+-256];
	add.f64 	%fd5, %fd3, %fd4;
	ld.shared.f64 	%fd6, [%r3+-8];
	add.f64 	%fd7, %fd5, %fd6;
	ld.shared.f64 	%fd8, [%r3+8];
	add.f64 	%fd9, %fd7, %fd8;
	ld.shared.f64 	%fd10, [%r3+256];
	add.f64 	%fd11, %fd9, %fd10;
	mul.f64 	%fd12, %fd11, 0d3FD0000000000000;
	st.global.f64 	[%rd1], %fd12;
$L__BB0_4:
	ret;

}
	// .globl	_Z8residualPdS_S_i
.visible .entry _Z8residualPdS_S_i(
	.param .u64 .ptr .align 1 _Z8residualPdS_S_i_param_0,
	.param .u64 .ptr .align 1 _Z8residualPdS_S_i_param_1,
	.param .u64 .ptr .align 1 _Z8residualPdS_S_i_param_2,
	.param .u32 _Z8residualPdS_S_i_param_3
)
{
	.reg .pred 	%p<10>;
	.reg .b32 	%r<25>;
	.reg .b64 	%rd<13>;
	.reg .b64 	%fd<15>;
	// demoted variable
	.shared .align 8 .b8 _ZZ8residualPdS_S_iE11u_ghost_loc[8192];
	// demoted variable
	.shared .align 8 .b8 _ZZ8residualPdS_S_iE5f_loc[7200];
	ld.param.u64 	%rd1, [_Z8residualPdS_S_i_param_0];
	ld.param.u64 	%rd3, [_Z8residualPdS_S_i_param_1];
	ld.param.u64 	%rd2, [_Z8residualPdS_S_i_param_2];
	ld.param.u32 	%r4, [_Z8residualPdS_S_i_param_3];
	cvta.to.global.u64 	%rd4, %rd3;
	mov.u32 	%r5, %ctaid.y;
	add.s32 	%r6, %r4, 2;
	mov.u32 	%r7, %tid.y;
	mov.u32 	%r8, %ctaid.x;
	mov.u32 	%r9, %tid.x;
	mad.lo.s32 	%r10, %r5, 30, %r7;
	mad.lo.s32 	%r11, %r8, 30, %r9;
	mad.lo.s32 	%r12, %r6, %r10, %r11;
	shl.b32 	%r13, %r7, 5;
	add.s32 	%r14, %r13, %r9;
	add.s32 	%r16, %r10, -1;
	mad.lo.s32 	%r17, %r4, %r16, %r11;
	add.s32 	%r1, %r17, -1;
	shl.b32 	%r18, %r7, 1;
	sub.s32 	%r19, %r14, %r18;
	mul.wide.s32 	%rd5, %r12, 8;
	add.s64 	%rd6, %rd4, %rd5;
	ld.global.f64 	%fd1, [%rd6];
	shl.b32 	%r20, %r14, 3;
	mov.u32 	%r21, _ZZ8residualPdS_S_iE11u_ghost_loc;
	add.s32 	%r2, %r21, %r20;
	st.shared.f64 	[%r2], %fd1;
	setp.gt.u32 	%p2, %r14, 31;
	and.b32  	%r22, %r9, 31;
	setp.ne.s32 	%p3, %r22, 0;
	setp.ne.s32 	%p4, %r22, 31;
	and.pred  	%p5, %p3, %p4;
	and.pred  	%p6, %p5, %p2;
	setp.lt.u32 	%p7, %r14, 992;
	and.pred  	%p1, %p6, %p7;
	shl.b32 	%r23, %r19, 3;
	mov.u32 	%r24, _ZZ8residualPdS_S_iE5f_loc;
	add.s32 	%r3, %r24, %r23;
	not.pred 	%p8, %p1;
	@%p8 bra 	$L__BB1_2;
	cvta.to.global.u64 	%rd7, %rd2;
	mul.wide.s32 	%rd8, %r1, 8;
	add.s64 	%rd9, %rd7, %rd8;
	ld.global.f64 	%fd2, [%rd9];
	st.shared.f64 	[%r3+-248], %fd2;
$L__BB1_2:
	bar.sync 	0;
	@%p8 bra 	$L__BB1_4;
	ld.shared.f64 	%fd3, [%r2+-256];
	neg.f64 	%fd4, %fd3;
	ld.shared.f64 	%fd5, [%r2+-8];
	sub.f64 	%fd6, %fd4, %fd5;
	ld.shared.f64 	%fd7, [%r2];
	fma.rn.f64 	%fd8, %fd7, 0d4010000000000000, %fd6;
	ld.shared.f64 	%fd9, [%r2+8];
	sub.f64 	%fd10, %fd8, %fd9;
	ld.shared.f64 	%fd11, [%r2+256];
	sub.f64 	%fd12, %fd10, %fd11;
	ld.shared.f64 	%fd13, [%r3+-248];
	sub.f64 	%fd14, %fd12, %fd13;
	cvta.to.global.u64 	%rd10, %rd1;
	mul.wide.s32 	%rd11, %r1, 8;
	add.s64 	%rd12, %rd10, %rd11;
	st.global.f64 	[%rd12], %fd14;
$L__BB1_4:
	ret;

}
	// .globl	_Z5pmultPdS_
.visible .entry _Z5pmultPdS_(
	.param .u64 .ptr .align 1 _Z5pmultPdS__param_0,
	.param .u64 .ptr .align 1 _Z5pmultPdS__param_1
)
{
	.reg .b32 	%r<5>;
	.reg .b64 	%rd<8>;
	.reg .b64 	%fd<4>;

	ld.param.u64 	%rd1, [_Z5pmultPdS__param_0];
	ld.param.u64 	%rd2, [_Z5pmultPdS__param_1];
	cvta.to.global.u64 	%rd3, %rd1;
	cvta.to.global.u64 	%rd4, %rd2;
	mov.u32 	%r1, %ctaid.x;
	mov.u32 	%r2, %ntid.x;
	mov.u32 	%r3, %tid.x;
	mad.lo.s32 	%r4, %r1, %r2, %r3;
	mul.wide.s32 	%rd5, %r4, 8;
	add.s64 	%rd6, %rd4, %rd5;
	ld.global.f64 	%fd1, [%rd6];
	add.s64 	%rd7, %rd3, %rd5;
	ld.global.f64 	%fd2, [%rd7];
	mul.f64 	%fd3, %fd1, %fd2;
	st.global.f64 	[%rd7], %fd3;
	ret;

}
	// .globl	_Z9reductionPdS_
.visible .entry _Z9reductionPdS_(
	.param .u64 .ptr .align 1 _Z9reductionPdS__param_0,
	.param .u64 .ptr .align 1 _Z9reductionPdS__param_1
)
{
	.reg .pred 	%p<7>;
	.reg .b32 	%r<18>;
	.reg .b64 	%rd<9>;
	.reg .b64 	%fd<6>;
	// demoted variable
	.shared .align 8 .b8 _ZZ9reductionPdS_E2sv[240];
	ld.param.u64 	%rd2, [_Z9reductionPdS__param_0];
	ld.param.u64 	%rd1, [_Z9reductionPdS__param_1];
	cvta.to.global.u64 	%rd3, %rd2;
	mov.u32 	%r1, %tid.x;
	mov.u32 	%r2, %ctaid.x;
	mov.u32 	%r3, %ntid.x;
	mad.lo.s32 	%r7, %r2, %r3, %r1;
	mul.wide.s32 	%rd4, %r7, 8;
	add.s64 	%rd5, %rd3, %rd4;
	ld.global.f64 	%fd1, [%rd5];
	shl.b32 	%r8, %r1, 3;
	mov.u32 	%r9, _ZZ9reductionPdS_E2sv;
	add.s32 	%r4, %r9, %r8;
	st.shared.f64 	[%r4], %fd1;
	bar.sync 	0;
	setp.lt.u32 	%p1, %r3, 2;
	@%p1 bra 	$L__BB3_5;
	mov.b32 	%r17, 1;
$L__BB3_2:
	shl.b32 	%r6, %r17, 1;
	add.s32 	%r11, %r6, 1023;
	and.b32  	%r13, %r11, %r1;
	setp.ne.s32 	%p2, %r13, 0;
	add.s32 	%r14, %r17, %r1;
	setp.gt.u32 	%p3, %r14, 29;
	or.pred  	%p4, %p2, %p3;
	@%p4 bra 	$L__BB3_4;
	shl.b32 	%r15, %r17, 3;
	add.s32 	%r16, %r4, %r15;
	ld.shared.f64 	%fd2, [%r16];
	ld.shared.f64 	%fd3, [%r4];
	add.f64 	%fd4, %fd2, %fd3;
	st.shared.f64 	[%r4], %fd4;
$L__BB3_4:
	bar.sync 	0;
	setp.lt.u32 	%p5, %r6, %r3;
	mov.u32 	%r17, %r6;
	@%p5 bra 	$L__BB3_2;
$L__BB3_5:
	setp.ne.s32 	%p6, %r1, 0;
	@%p6 bra 	$L__BB3_7;
	ld.shared.f64 	%fd5, [_ZZ9reductionPdS_E2sv];
	cvta.to.global.u64 	%rd6, %rd1;
	mul.wide.u32 	%rd7, %r2, 8;
	add.s64 	%rd8, %rd6, %rd7;
	st.global.f64 	[%rd8], %fd5;
$L__BB3_7:
	ret;

}
	// .globl	_Z10reduction2PdS_
.visible .entry _Z10reduction2PdS_(
	.param .u64 .ptr .align 1 _Z10reduction2PdS__param_0,
	.param .u64 .ptr .align 1 _Z10reduction2PdS__param_1
)
{
	.reg .pred 	%p<7>;
	.reg .b32 	%r<18>;
	.reg .b64 	%rd<11>;
	.reg .b64 	%fd<8>;
	// demoted variable
	.shared .align 8 .b8 _ZZ10reduction2PdS_E2sv[256];
	ld.param.u64 	%rd2, [_Z10reduction2PdS__param_0];
	ld.param.u64 	%rd1, [_Z10reduction2PdS__param_1];
	cvta.to.global.u64 	%rd3, %rd2;
	mov.u32 	%r1, %tid.x;
	mov.u32 	%r2, %ctaid.x;
	mov.u32 	%r17, %ntid.x;
	mul.lo.s32 	%r7, %r17, %r2;
	shl.b32 	%r8, %r7, 1;
	add.s32 	%r9, %r8, %r1;
	mul.wide.s32 	%rd4, %r9, 8;
	add.s64 	%rd5, %rd3, %rd4;
	ld.global.f64 	%fd1, [%rd5];
	add.s32 	%r10, %r9, %r17;
	mul.wide.u32 	%rd6, %r10, 8;
	add.s64 	%rd7, %rd3, %rd6;
	ld.global.f64 	%fd2, [%rd7];
	add.f64 	%fd3, %fd1, %fd2;
	shl.b32 	%r11, %r1, 3;
	mov.u32 	%r12, _ZZ10reduction2PdS_E2sv;
	add.s32 	%r4, %r12, %r11;
	st.shared.f64 	[%r4], %fd3;
	bar.sync 	0;
	setp.lt.u32 	%p1, %r17, 2;
	@%p1 bra 	$L__BB4_4;
$L__BB4_1:
	shr.u32 	%r6, %r17, 1;
	setp.ge.u32 	%p2, %r1, %r6;
	add.s32 	%r14, %r6, %r1;
	setp.gt.u32 	%p3, %r14, 31;
	or.pred  	%p4, %p2, %p3;
	@%p4 bra 	$L__BB4_3;
	shl.b32 	%r15, %r6, 3;
	add.s32 	%r16, %r4, %r15;
	ld.shared.f64 	%fd4, [%r16];
	ld.shared.f64 	%fd5, [%r4];
	add.f64 	%fd6, %fd4, %fd5;
	st.shared.f64 	[%r4], %fd6;
$L__BB4_3:
	bar.sync 	0;
	setp.gt.u32 	%p5, %r17, 3;
	mov.u32 	%r17, %r6;
	@%p5 bra 	$L__BB4_1;
$L__BB4_4:
	setp.ne.s32 	%p6, %r1, 0;
	@%p6 bra 	$L__BB4_6;
	ld.shared.f64 	%fd7, [_ZZ10reduction2PdS_E2sv];
	cvta.to.global.u64 	%rd8, %rd1;
	mul.wide.u32 	%rd9, %r2, 8;
	add.s64 	%rd10, %rd8, %rd9;
	st.global.f64 	[%rd10], %fd7;
$L__BB4_6:
	ret;

}


// ===== COMPILED SASS (sm_100) =====

	.target	sm_100

	.elftype	@"ET_EXEC"


//--------------------- .note.nv.tkinfo           --------------------------
	.section	.note.nv.tkinfo,"",@"SHT_NOTE"
	.sectionflags	@"SHF_NOTE_NV_TKINFO"
	.tkinfo
        /*0018*/ 	.word	0x00000002
        /*0030*/ 	.string	""
        /*0030*/ 	.string	"ptxas"
        /*0030*/ 	.string	"Cuda compilation tools, release 13.0, V13.0.88"
        /*0030*/ 	.string	"Build cuda_13.0.r13.0/compiler.36424714_0"
        /*0030*/ 	.string	"-arch sm_100 -m 64 "



//--------------------- .note.nv.cuinfo           --------------------------
	.section	.note.nv.cuinfo,"",@"SHT_NOTE"
	.sectionflags	@"SHF_NOTE_NV_CUINFO"
        /*0018*/ 	.short	0x0002
        /*001a*/ 	.short	0x0064
        /*001c*/ 	.short	0x0082
	.zero		2


//--------------------- .nv.info                  --------------------------
	.section	.nv.info,"",@"SHT_CUDA_INFO"
	.align	4


	//----- nvinfo : EIATTR_REGCOUNT
	.align		4
        /*0000*/ 	.byte	0x04, 0x2f
        /*0002*/ 	.short	(.L_1 - .L_0)
	.align		4
.L_0:
        /*0004*/ 	.word	index@(_Z6jacobiPdS_i)
        /*0008*/ 	.word	0x00000014


	//----- nvinfo : EIATTR_FRAME_SIZE
	.align		4
.L_1:
        /*000c*/ 	.byte	0x04, 0x11
        /*000e*/ 	.short	(.L_3 - .L_2)
	.align		4
.L_2:
        /*0010*/ 	.word	index@(_Z6jacobiPdS_i)
        /*0014*/ 	.word	0x00000000


	//----- nvinfo : EIATTR_REGCOUNT
	.align		4
.L_3:
        /*0018*/ 	.byte	0x04, 0x2f
        /*001a*/ 	.short	(.L_5 - .L_4)
	.align		4
.L_4:
        /*001c*/ 	.word	index@(_Z8residualPdS_S_i)
        /*0020*/ 	.word	0x00000012


	//----- nvinfo : EIATTR_FRAME_SIZE
	.align		4
.L_5:
        /*0024*/ 	.byte	0x04, 0x11
        /*0026*/ 	.short	(.L_7 - .L_6)
	.align		4
.L_6:
        /*0028*/ 	.word	index@(_Z8residualPdS_S_i)
        /*002c*/ 	.word	0x00000000


	//----- nvinfo : EIATTR_REGCOUNT
	.align		4
.L_7:
        /*0030*/ 	.byte	0x04, 0x2f
        /*0032*/ 	.short	(.L_9 - .L_8)
	.align		4
.L_8:
        /*0034*/ 	.word	index@(_Z5pmultPdS_)
        /*0038*/ 	.word	0x0000000a


	//----- nvinfo : EIATTR_FRAME_SIZE
	.align		4
.L_9:
        /*003c*/ 	.byte	0x04, 0x11
        /*003e*/ 	.short	(.L_11 - .L_10)
	.align		4
.L_10:
        /*0040*/ 	.word	index@(_Z5pmultPdS_)
        /*0044*/ 	.word	0x00000000


	//----- nvinfo : EIATTR_REGCOUNT
	.align		4
.L_11:
        /*0048*/ 	.byte	0x04, 0x2f
        /*004a*/ 	.short	(.L_13 - .L_12)
	.align		4
.L_12:
        /*004c*/ 	.word	index@(_Z9reductionPdS_)
        /*0050*/ 	.word	0x0000000d


	//----- nvinfo : EIATTR_FRAME_SIZE
	.align		4
.L_13:
        /*0054*/ 	.byte	0x04, 0x11
        /*0056*/ 	.short	(.L_15 - .L_14)
	.align		4
.L_14:
        /*0058*/ 	.word	index@(_Z9reductionPdS_)
        /*005c*/ 	.word	0x00000000


	//----- nvinfo : EIATTR_REGCOUNT
	.align		4
.L_15:
        /*0060*/ 	.byte	0x04, 0x2f
        /*0062*/ 	.short	(.L_17 - .L_16)
	.align		4
.L_16:
        /*0064*/ 	.word	index@(_Z10reduction2PdS_)
        /*0068*/ 	.word	0x0000000e


	//----- nvinfo : EIATTR_FRAME_SIZE
	.align		4
.L_17:
        /*006c*/ 	.byte	0x04, 0x11
        /*006e*/ 	.short	(.L_19 - .L_18)
	.align		4
.L_18:
        /*0070*/ 	.word	index@(_Z10reduction2PdS_)
        /*0074*/ 	.word	0x00000000


	//----- nvinfo : EIATTR_MIN_STACK_SIZE
	.align		4
.L_19:
        /*0078*/ 	.byte	0x04, 0x12
        /*007a*/ 	.short	(.L_21 - .L_20)
	.align		4
.L_20:
        /*007c*/ 	.word	index@(_Z10reduction2PdS_)
        /*0080*/ 	.word	0x00000000


	//----- nvinfo : EIATTR_MIN_STACK_SIZE
	.align		4
.L_21:
        /*0084*/ 	.byte	0x04, 0x12
        /*0086*/ 	.short	(.L_23 - .L_22)
	.align		4
.L_22:
        /*0088*/ 	.word	index@(_Z9reductionPdS_)
        /*008c*/ 	.word	0x00000000


	//----- nvinfo : EIATTR_MIN_STACK_SIZE
	.align		4
.L_23:
        /*0090*/ 	.byte	0x04, 0x12
        /*0092*/ 	.short	(.L_25 - .L_24)
	.align		4
.L_24:
        /*0094*/ 	.word	index@(_Z5pmultPdS_)
        /*0098*/ 	.word	0x00000000


	//----- nvinfo : EIATTR_MIN_STACK_SIZE
	.align		4
.L_25:
        /*009c*/ 	.byte	0x04, 0x12
        /*009e*/ 	.short	(.L_27 - .L_26)
	.align		4
.L_26:
        /*00a0*/ 	.word	index@(_Z8residualPdS_S_i)
        /*00a4*/ 	.word	0x00000000


	//----- nvinfo : EIATTR_MIN_STACK_SIZE
	.align		4
.L_27:
        /*00a8*/ 	.byte	0x04, 0x12
        /*00aa*/ 	.short	(.L_29 - .L_28)
	.align		4
.L_28:
        /*00ac*/ 	.word	index@(_Z6jacobiPdS_i)
        /*00b0*/ 	.word	0x00000000
.L_29:


//--------------------- .nv.compat                --------------------------
	.section	.nv.compat,"",@"SHT_CUDA_COMPAT_INFO"
	.align	4
        /*0000*/ 	.byte	0x02, 0x09, 0x00, 0x00, 0x02, 0x02, 0x01, 0x00, 0x02, 0x05, 0x05, 0x00, 0x03, 0x07, 0x01, 0x01
        /*0010*/ 	.byte	0x02, 0x03, 0x00, 0x00, 0x02, 0x06, 0x01, 0x00, 0x04, 0x0b, 0x08, 0x00, 0x01, 0x00, 0x00, 0x00
        /*0020*/ 	.byte	0x00, 0x00, 0x00, 0x00


//--------------------- .nv.info._Z10reduction2PdS_ --------------------------
	.section	.nv.info._Z10reduction2PdS_,"",@"SHT_CUDA_INFO"
	.sectionflags	@""
	.align	4


	//----- nvinfo : EIATTR_CUDA_API_VERSION
	.align		4
        /*0000*/ 	.byte	0x04, 0x37
        /*0002*/ 	.short	(.L_31 - .L_30)
.L_30:
        /*0004*/ 	.word	0x00000082


	//----- nvinfo : EIATTR_KPARAM_INFO
	.align		4
.L_31:
        /*0008*/ 	.byte	0x04, 0x17
        /*000a*/ 	.short	(.L_33 - .L_32)
.L_32:
        /*000c*/ 	.word	0x00000000
        /*0010*/ 	.short	0x0001
        /*0012*/ 	.short	0x0008
        /*0014*/ 	.byte	0x00, 0xf5, 0x21, 0x00


	//----- nvinfo : EIATTR_KPARAM_INFO
	.align		4
.L_33:
        /*0018*/ 	.byte	0x04, 0x17
        /*001a*/ 	.short	(.L_35 - .L_34)
.L_34:
        /*001c*/ 	.word	0x00000000
        /*0020*/ 	.short	0x0000
        /*0022*/ 	.short	0x0000
        /*0024*/ 	.byte	0x00, 0xf5, 0x21, 0x00


	//----- nvinfo : EIATTR_SPARSE_MMA_MASK
	.align		4
.L_35:
        /*0028*/ 	.byte	0x03, 0x50
        /*002a*/ 	.short	0x0000


	//----- nvinfo : EIATTR_MAXREG_COUNT
	.align		4
        /*002c*/ 	.byte	0x03, 0x1b
        /*002e*/ 	.short	0x00ff


	//----- nvinfo : EIATTR_NUM_BARRIERS
	.align		4
        /*0030*/ 	.byte	0x02, 0x4c
        /*0032*/ 	.byte	0x01
	.zero		1


	//----- nvinfo : EIATTR_MERCURY_ISA_VERSION
	.align		4
        /*0034*/ 	.byte	0x03, 0x5f
        /*0036*/ 	.short	0x0101


	//----- nvinfo : EIATTR_VRC_CTA_INIT_COUNT
	.align		4
        /*0038*/ 	.byte	0x02, 0x4a
	.zero		1
	.zero		1


	//----- nvinfo : EIATTR_EXIT_INSTR_OFFSETS
	.align		4
        /*003c*/ 	.byte	0x04, 0x1c
        /*003e*/ 	.short	(.L_37 - .L_36)


	//   ....[0]....
.L_36:
        /*0040*/ 	.word	0x00000250


	//   ....[1]....
        /*0044*/ 	.word	0x000002d0


	//----- nvinfo : EIATTR_CBANK_PARAM_SIZE
	.align		4
.L_37:
        /*0048*/ 	.byte	0x03, 0x19
        /*004a*/ 	.short	0x0010


	//----- nvinfo : EIATTR_PARAM_CBANK
	.align		4
        /*004c*/ 	.byte	0x04, 0x0a
        /*004e*/ 	.short	(.L_39 - .L_38)
	.align		4
.L_38:
        /*0050*/ 	.word	index@(.nv.constant0._Z10reduction2PdS_)
        /*0054*/ 	.short	0x0380
        /*0056*/ 	.short	0x0010


	//----- nvinfo : EIATTR_SW_WAR
	.align		4
.L_39:
        /*0058*/ 	.byte	0x04, 0x36
        /*005a*/ 	.short	(.L_41 - .L_40)
.L_40:
        /*005c*/ 	.word	0x00000008
.L_41:


//--------------------- .nv.info._Z9reductionPdS_ --------------------------
	.section	.nv.info._Z9reductionPdS_,"",@"SHT_CUDA_INFO"
	.sectionflags	@""
	.align	4


	//----- nvinfo : EIATTR_CUDA_API_VERSION
	.align		4
        /*0000*/ 	.byte	0x04, 0x37
        /*0002*/ 	.short	(.L_43 - .L_42)
.L_42:
        /*0004*/ 	.word	0x00000082


	//----- nvinfo : EIATTR_KPARAM_INFO
	.align		4
.L_43:
        /*0008*/ 	.byte	0x04, 0x17
        /*000a*/ 	.short	(.L_45 - .L_44)
.L_44:
        /*000c*/ 	.word	0x00000000
        /*0010*/ 	.short	0x0001
        /*0012*/ 	.short	0x0008
        /*0014*/ 	.byte	0x00, 0xf5, 0x21, 0x00


	//----- nvinfo : EIATTR_KPARAM_INFO
	.align		4
.L_45:
        /*0018*/ 	.byte	0x04, 0x17
        /*001a*/ 	.short	(.L_47 - .L_46)
.L_46:
        /*001c*/ 	.word	0x00000000
        /*0020*/ 	.short	0x0000
        /*0022*/ 	.short	0x0000
        /*0024*/ 	.byte	0x00, 0xf5, 0x21, 0x00


	//----- nvinfo : EIATTR_SPARSE_MMA_MASK
	.align		4
.L_47:
        /*0028*/ 	.byte	0x03, 0x50
        /*002a*/ 	.short	0x0000


	//----- nvinfo : EIATTR_MAXREG_COUNT
	.align		4
        /*002c*/ 	.byte	0x03, 0x1b
        /*002e*/ 	.short	0x00ff


	//----- nvinfo : EIATTR_NUM_BARRIERS
	.align		4
        /*0030*/ 	.byte	0x02, 0x4c
        /*0032*/ 	.byte	0x01
	.zero		1


	//----- nvinfo : EIATTR_MERCURY_ISA_VERSION
	.align		4
        /*0034*/ 	.byte	0x03, 0x5f
        /*0036*/ 	.short	0x0101


	//----- nvinfo : EIATTR_VRC_CTA_INIT_COUNT
	.align		4
        /*0038*/ 	.byte	0x02, 0x4a
	.zero		1
	.zero		1


	//----- nvinfo : EIATTR_EXIT_INSTR_OFFSETS
	.align		4
        /*003c*/ 	.byte	0x04, 0x1c
        /*003e*/ 	.short	(.L_49 - .L_48)


	//   ....[0]....
.L_48:
        /*0040*/ 	.word	0x00000210


	//   ....[1]....
        /*0044*/ 	.word	0x00000290


	//----- nvinfo : EIATTR_CBANK_PARAM_SIZE
	.align		4
.L_49:
        /*0048*/ 	.byte	0x03, 0x19
        /*004a*/ 	.short	0x0010


	//----- nvinfo : EIATTR_PARAM_CBANK
	.align		4
        /*004c*/ 	.byte	0x04, 0x0a
        /*004e*/ 	.short	(.L_51 - .L_50)
	.align		4
.L_50:
        /*0050*/ 	.word	index@(.nv.constant0._Z9reductionPdS_)
        /*0054*/ 	.short	0x0380
        /*0056*/ 	.short	0x0010


	//----- nvinfo : EIATTR_SW_WAR
	.align		4
.L_51:
        /*0058*/ 	.byte	0x04, 0x36
        /*005a*/ 	.short	(.L_53 - .L_52)
.L_52:
        /*005c*/ 	.word	0x00000008
.L_53:


//--------------------- .nv.info._Z5pmultPdS_     --------------------------
	.section	.nv.info._Z5pmultPdS_,"",@"SHT_CUDA_INFO"
	.sectionflags	@""
	.align	4


	//----- nvinfo : EIATTR_CUDA_API_VERSION
	.align		4
        /*0000*/ 	.byte	0x04, 0x37
        /*0002*/ 	.short	(.L_55 - .L_54)
.L_54:
        /*0004*/ 	.word	0x00000082


	//----- nvinfo : EIATTR_KPARAM_INFO
	.align		4
.L_55:
        /*0008*/ 	.byte	0x04, 0x17
        /*000a*/ 	.short	(.L_57 - .L_56)
.L_56:
        /*000c*/ 	.word	0x00000000
        /*0010*/ 	.short	0x0001
        /*0012*/ 	.short	0x0008
        /*0014*/ 	.byte	0x00, 0xf5, 0x21, 0x00


	//----- nvinfo : EIATTR_KPARAM_INFO
	.align		4
.L_57:
        /*0018*/ 	.byte	0x04, 0x17
        /*001a*/ 	.short	(.L_59 - .L_58)
.L_58:
        /*001c*/ 	.word	0x00000000
        /*0020*/ 	.short	0x0000
        /*0022*/ 	.short	0x0000
        /*0024*/ 	.byte	0x00, 0xf5, 0x21, 0x00


	//----- nvinfo : EIATTR_SPARSE_MMA_MASK
	.align		4
.L_59:
        /*0028*/ 	.byte	0x03, 0x50
        /*002a*/ 	.short	0x0000


	//----- nvinfo : EIATTR_MAXREG_COUNT
	.align		4
        /*002c*/ 	.byte	0x03, 0x1b
        /*002e*/ 	.short	0x00ff


	//----- nvinfo : EIATTR_MERCURY_ISA_VERSION
	.align		4
        /*0030*/ 	.byte	0x03, 0x5f
        /*0032*/ 	.short	0x0101


	//----- nvinfo : EIATTR_VRC_CTA_INIT_COUNT
	.align		4
        /*0034*/ 	.byte	0x02, 0x4a
	.zero		1
	.zero		1


	//----- nvinfo : EIATTR_EXIT_INSTR_OFFSETS
	.align		4
        /*0038*/ 	.byte	0x04, 0x1c
        /*003a*/ 	.short	(.L_61 - .L_60)


	//   ....[0]....
.L_60:
        /*003c*/ 	.word	0x000000e0


	//----- nvinfo : EIATTR_CBANK_PARAM_SIZE
	.align		4
.L_61:
        /*0040*/ 	.byte	0x03, 0x19
        /*0042*/ 	.short	0x0010


	//----- nvinfo : EIATTR_PARAM_CBANK
	.align		4
        /*0044*/ 	.byte	0x04, 0x0a
        /*0046*/ 	.short	(.L_63 - .L_62)
	.align		4
.L_62:
        /*0048*/ 	.word	index@(.nv.constant0._Z5pmultPdS_)
        /*004c*/ 	.short	0x0380
        /*004e*/ 	.short	0x0010


	//----- nvinfo : EIATTR_SW_WAR
	.align		4
.L_63:
        /*0050*/ 	.byte	0x04, 0x36
        /*0052*/ 	.short	(.L_65 - .L_64)
.L_64:
        /*0054*/ 	.word	0x00000008
.L_65:


//--------------------- .nv.info._Z8residualPdS_S_i --------------------------
	.section	.nv.info._Z8residualPdS_S_i,"",@"SHT_CUDA_INFO"
	.sectionflags	@""
	.align	4


	//----- nvinfo : EIATTR_CUDA_API_VERSION
	.align		4
        /*0000*/ 	.byte	0x04, 0x37
        /*0002*/ 	.short	(.L_67 - .L_66)
.L_66:
        /*0004*/ 	.word	0x00000082


	//----- nvinfo : EIATTR_KPARAM_INFO
	.align		4
.L_67:
        /*0008*/ 	.byte	0x04, 0x17
        /*000a*/ 	.short	(.L_69 - .L_68)
.L_68:
        /*000c*/ 	.word	0x00000000
        /*0010*/ 	.short	0x0003
        /*0012*/ 	.short	0x0018
        /*0014*/ 	.byte	0x00, 0xf0, 0x11, 0x00


	//----- nvinfo : EIATTR_KPARAM_INFO
	.align		4
.L_69:
        /*0018*/ 	.byte	0x04, 0x17
        /*001a*/ 	.short	(.L_71 - .L_70)
.L_70:
        /*001c*/ 	.word	0x00000000
        /*0020*/ 	.short	0x0002
        /*0022*/ 	.short	0x0010
        /*0024*/ 	.byte	0x00, 0xf5, 0x21, 0x00


	//----- nvinfo : EIATTR_KPARAM_INFO
	.align		4
.L_71:
        /*0028*/ 	.byte	0x04, 0x17
        /*002a*/ 	.short	(.L_73 - .L_72)
.L_72:
        /*002c*/ 	.word	0x00000000
        /*0030*/ 	.short	0x0001
        /*0032*/ 	.short	0x0008
        /*0034*/ 	.byte	0x00, 0xf5, 0x21, 0x00


	//----- nvinfo : EIATTR_KPARAM_INFO
	.align		4
.L_73:
        /*0038*/ 	.byte	0x04, 0x17
        /*003a*/ 	.short	(.L_75 - .L_74)
.L_74:
        /*003c*/ 	.word	0x00000000
        /*0040*/ 	.short	0x0000
        /*0042*/ 	.short	0x0000
        /*0044*/ 	.byte	0x00, 0xf5, 0x21, 0x00


	//----- nvinfo : EIATTR_SPARSE_MMA_MASK
	.align		4
.L_75:
        /*0048*/ 	.byte	0x03, 0x50
        /*004a*/ 	.short	0x0000


	//----- nvinfo : EIATTR_MAXREG_COUNT
	.align		4
        /*004c*/ 	.byte	0x03, 0x1b
        /*004e*/ 	.short	0x00ff


	//----- nvinfo : EIATTR_NUM_BARRIERS
	.align		4
        /*0050*/ 	.byte	0x02, 0x4c
        /*0052*/ 	.byte	0x01
	.zero		1


	//----- nvinfo : EIATTR_MERCURY_ISA_VERSION
	.align		4
        /*0054*/ 	.byte	0x03, 0x5f
        /*0056*/ 	.short	0x0101


	//----- nvinfo : EIATTR_VRC_CTA_INIT_COUNT
	.align		4
        /*0058*/ 	.byte	0x02, 0x4a
	.zero		1
	.zero		1


	//----- nvinfo : EIATTR_EXIT_INSTR_OFFSETS
	.align		4
        /*005c*/ 	.byte	0x04, 0x1c
        /*005e*/ 	.short	(.L_77 - .L_76)


	//   ....[0]....
.L_76:
        /*0060*/ 	.word	0x00000240


	//   ....[1]....
        /*0064*/ 	.word	0x00000330


	//----- nvinfo : EIATTR_CBANK_PARAM_SIZE
	.align		4
.L_77:
        /*0068*/ 	.byte	0x03, 0x19
        /*006a*/ 	.short	0x001c


	//----- nvinfo : EIATTR_PARAM_CBANK
	.align		4
        /*006c*/ 	.byte	0x04, 0x0a
        /*006e*/ 	.short	(.L_79 - .L_78)
	.align		4
.L_78:
        /*0070*/ 	.word	index@(.nv.constant0._Z8residualPdS_S_i)
        /*0074*/ 	.short	0x0380
        /*0076*/ 	.short	0x001c


	//----- nvinfo : EIATTR_SW_WAR
	.align		4
.L_79:
        /*0078*/ 	.byte	0x04, 0x36
        /*007a*/ 	.short	(.L_81 - .L_80)
.L_80:
        /*007c*/ 	.word	0x00000008
.L_81:


//--------------------- .nv.info._Z6jacobiPdS_i   --------------------------
	.section	.nv.info._Z6jacobiPdS_i,"",@"SHT_CUDA_INFO"
	.sectionflags	@""
	.align	4


	//----- nvinfo : EIATTR_CUDA_API_VERSION
	.align		4
        /*0000*/ 	.byte	0x04, 0x37
        /*0002*/ 	.short	(.L_83 - .L_82)
.L_82:
        /*0004*/ 	.word	0x00000082


	//----- nvinfo : EIATTR_KPARAM_INFO
	.align		4
.L_83:
        /*0008*/ 	.byte	0x04, 0x17
        /*000a*/ 	.short	(.L_85 - .L_84)
.L_84:
        /*000c*/ 	.word	0x00000000
        /*0010*/ 	.short	0x0002
        /*0012*/ 	.short	0x0010
        /*0014*/ 	.byte	0x00, 0xf0, 0x11, 0x00


	//----- nvinfo : EIATTR_KPARAM_INFO
	.align		4
.L_85:
        /*0018*/ 	.byte	0x04, 0x17
        /*001a*/ 	.short	(.L_87 - .L_86)
.L_86:
        /*001c*/ 	.word	0x00000000
        /*0020*/ 	.short	0x0001
        /*0022*/ 	.short	0x0008
        /*0024*/ 	.byte	0x00, 0xf5, 0x21, 0x00


	//----- nvinfo : EIATTR_KPARAM_INFO
	.align		4
.L_87:
        /*0028*/ 	.byte	0x04, 0x17
        /*002a*/ 	.short	(.L_89 - .L_88)
.L_88:
        /*002c*/ 	.word	0x00000000
        /*0030*/ 	.short	0x0000
        /*0032*/ 	.short	0x0000
        /*0034*/ 	.byte	0x00, 0xf5, 0x21, 0x00


	//----- nvinfo : EIATTR_SPARSE_MMA_MASK
	.align		4
.L_89:
        /*0038*/ 	.byte	0x03, 0x50
        /*003a*/ 	.short	0x0000


	//----- nvinfo : EIATTR_MAXREG_COUNT
	.align		4
        /*003c*/ 	.byte	0x03, 0x1b
        /*003e*/ 	.short	0x00ff


	//----- nvinfo : EIATTR_NUM_BARRIERS
	.align		4
        /*0040*/ 	.byte	0x02, 0x4c
        /*0042*/ 	.byte	0x01
	.zero		1


	//----- nvinfo : EIATTR_MERCURY_ISA_VERSION
	.align		4
        /*0044*/ 	.byte	0x03, 0x5f
        /*0046*/ 	.short	0x0101


	//----- nvinfo : EIATTR_VRC_CTA_INIT_COUNT
	.align		4
        /*0048*/ 	.byte	0x02, 0x4a
	.zero		1
	.zero		1


	//----- nvinfo : EIATTR_EXIT_INSTR_OFFSETS
	.align		4
        /*004c*/ 	.byte	0x04, 0x1c
        /*004e*/ 	.short	(.L_91 - .L_90)


	//   ....[0]....
.L_90:
        /*0050*/ 	.word	0x00000240


	//   ....[1]....
        /*0054*/ 	.word	0x00000300


	//----- nvinfo : EIATTR_CBANK_PARAM_SIZE
	.align		4
.L_91:
        /*0058*/ 	.byte	0x03, 0x19
        /*005a*/ 	.short	0x0014


	//----- nvinfo : EIATTR_PARAM_CBANK
	.align		4
        /*005c*/ 	.byte	0x04, 0x0a
        /*005e*/ 	.short	(.L_93 - .L_92)
	.align		4
.L_92:
        /*0060*/ 	.word	index@(.nv.constant0._Z6jacobiPdS_i)
        /*0064*/ 	.short	0x0380
        /*0066*/ 	.short	0x0014


	//----- nvinfo : EIATTR_SW_WAR
	.align		4
.L_93:
        /*0068*/ 	.byte	0x04, 0x36
        /*006a*/ 	.short	(.L_95 - .L_94)
.L_94:
        /*006c*/ 	.word	0x00000008
.L_95:


//--------------------- .nv.callgraph             --------------------------
	.section	.nv.callgraph,"",@"SHT_CUDA_CALLGRAPH"
	.align	4
	.sectionentsize	8
	.align		4
        /*0000*/ 	.word	0x00000000
	.align		4
        /*0004*/ 	.word	0xffffffff
	.align		4
        /*0008*/ 	.word	0x00000000
	.align		4
        /*000c*/ 	.word	0xfffffffe
	.align		4
        /*0010*/ 	.word	0x00000000
	.align		4
        /*0014*/ 	.word	0xfffffffd
	.align		4
        /*0018*/ 	.word	0x00000000
	.align		4
        /*001c*/ 	.word	0xfffffffc


//--------------------- .text._Z10reduction2PdS_  --------------------------
	.section	.text._Z10reduction2PdS_,"ax",@progbits
	.align	128
        .global         _Z10reduction2PdS_
        .type           _Z10reduction2PdS_,@function
        .size           _Z10reduction2PdS_,(.L_x_9 - _Z10reduction2PdS_)
        .other          _Z10reduction2PdS_,@"STO_CUDA_ENTRY STV_DEFAULT"
_Z10reduction2PdS_:
.text._Z10reduction2PdS_:
[----:B------:R-:W-:Y:S01]  /*0000*/  LDC R1, c[0x0][0x37c] ;  /* 0x0000df00ff017b82 */ /* 0x000fe20000000800 */
[----:B------:R-:W0:Y:S01]  /*0010*/  S2R R0, SR_CTAID.X ;  /* 0x0000000000007919 */ /* 0x000e220000002500 */
[----:B------:R-:W0:Y:S06]  /*0020*/  LDCU UR8, c[0x0][0x360] ;  /* 0x00006c00ff0877ac */ /* 0x000e2c0008000800 */
[----:B------:R-:W1:Y:S01]  /*0030*/  LDC.64 R4, c[0x0][0x380] ;  /* 0x0000e000ff047b82 */ /* 0x000e620000000a00 */
[----:B------:R-:W2:Y:S01]  /*0040*/  S2R R11, SR_TID.X ;  /* 0x00000000000b7919 */ /* 0x000ea20000002100 */
[----:B------:R-:W3:Y:S01]  /*0050*/  LDCU.64 UR6, c[0x0][0x358] ;  /* 0x00006b00ff0677ac */ /* 0x000ee20008000a00 */
[----:B0-----:R-:W-:-:S04]  /*0060*/  IMAD R2, R0, UR8, RZ ;  /* 0x0000000800027c24 */ /* 0x001fc8000f8e02ff */
[----:B--2---:R-:W-:-:S04]  /*0070*/  IMAD R3, R2, 0x2, R11 ;  /* 0x0000000202037824 */ /* 0x004fc800078e020b */
[C---:B------:R-:W-:Y:S02]  /*0080*/  VIADD R7, R3.reuse, UR8 ;  /* 0x0000000803077c36 */ /* 0x040fe40008000000 */
[----:B-1----:R-:W-:-:S04]  /*0090*/  IMAD.WIDE R2, R3, 0x8, R4 ;  /* 0x0000000803027825 */ /* 0x002fc800078e0204 */
[----:B------:R-:W-:Y:S02]  /*00a0*/  IMAD.WIDE.U32 R4, R7, 0x8, R4 ;  /* 0x0000000807047825 */ /* 0x000fe400078e0004 */
[----:B---3--:R-:W2:Y:S04]  /*00b0*/  LDG.E.64 R2, desc[UR6][R2.64] ;  /* 0x0000000602027981 */ /* 0x008ea8000c1e1b00 */
[----:B------:R-:W2:Y:S01]  /*00c0*/  LDG.E.64 R4, desc[UR6][R4.64] ;  /* 0x0000000604047981 */ /* 0x000ea2000c1e1b00 */
[----:B------:R-:W0:Y:S01]  /*00d0*/  S2UR UR5, SR_CgaCtaId ;  /* 0x00000000000579c3 */ /* 0x000e220000008800 */
[----:B------:R-:W-:Y:S01]  /*00e0*/  UMOV UR4, 0x400 ;  /* 0x0000040000047882 */ /* 0x000fe20000000000 */
[----:B------:R-:W-:Y:S01]  /*00f0*/  UISETP.GE.U32.AND UP0, UPT, UR8, 0x2, UPT ;  /* 0x000000020800788c */ /* 0x000fe2000bf06070 */
[----:B------:R-:W-:Y:S01]  /*0100*/  ISETP.NE.AND P1, PT, R11, RZ, PT ;  /* 0x000000ff0b00720c */ /* 0x000fe20003f25270 */
[----:B0-----:R-:W-:-:S06]  /*0110*/  ULEA UR4, UR5, UR4, 0x18 ;  /* 0x0000000405047291 */ /* 0x001fcc000f8ec0ff */
[----:B------:R-:W-:Y:S01]  /*0120*/  LEA R9, R11, UR4, 0x3 ;  /* 0x000000040b097c11 */ /* 0x000fe2000f8e18ff */
[----:B--2---:R-:W-:-:S07]  /*0130*/  DADD R6, R2, R4 ;  /* 0x0000000002067229 */ /* 0x004fce0000000004 */
[----:B------:R0:W-:Y:S01]  /*0140*/  STS.64 [R9], R6 ;  /* 0x0000000609007388 */ /* 0x0001e20000000a00 */
[----:B------:R-:W-:Y:S06]  /*0150*/  BAR.SYNC.DEFER_BLOCKING 0x0 ;  /* 0x0000000000007b1d */ /* 0x000fec0000010000 */
[----:B------:R-:W-:Y:S05]  /*0160*/  BRA.U !UP0, `(.L_x_0) ;  /* 0x0000000108387547 */ /* 0x000fea000b800000 */
[----:B0-----:R-:W-:-:S07]  /*0170*/  MOV R6, UR8 ;  /* 0x0000000800067c02 */ /* 0x001fce0008000f00 */
.L_x_1:
[----:B------:R-:W-:-:S05]  /*0180*/  SHF.R.U32.HI R8, RZ, 0x1, R6 ;  /* 0x00000001ff087819 */ /* 0x000fca0000011606 */
[----:B------:R-:W-:-:S05]  /*0190*/  IMAD.IADD R2, R8, 0x1, R11 ;  /* 0x0000000108027824 */ /* 0x000fca00078e020b */
[----:B------:R-:W-:-:S04]  /*01a0*/  ISETP.GT.U32.AND P0, PT, R2, 0x1f, PT ;  /* 0x0000001f0200780c */ /* 0x000fc80003f04070 */
[----:B------:R-:W-:-:S13]  /*01b0*/  ISETP.GE.U32.OR P0, PT, R11, R8, P0 ;  /* 0x000000080b00720c */ /* 0x000fda0000706470 */
[----:B------:R-:W-:Y:S01]  /*01c0*/  @!P0 LEA R7, R8, R9, 0x3 ;  /* 0x0000000908078211 */ /* 0x000fe200078e18ff */
[----:B------:R-:W-:Y:S04]  /*01d0*/  @!P0 LDS.64 R4, [R9] ;  /* 0x0000000009048984 */ /* 0x000fe80000000a00 */
[----:B------:R-:W0:Y:S02]  /*01e0*/  @!P0 LDS.64 R2, [R7] ;  /* 0x0000000007028984 */ /* 0x000e240000000a00 */
[----:B0-----:R-:W-:-:S07]  /*01f0*/  @!P0 DADD R2, R2, R4 ;  /* 0x0000000002028229 */ /* 0x001fce0000000004 */
[----:B------:R1:W-:Y:S01]  /*0200*/  @!P0 STS.64 [R9], R2 ;  /* 0x0000000209008388 */ /* 0x0003e20000000a00 */
[----:B------:R-:W-:Y:S01]  /*0210*/  BAR.SYNC.DEFER_BLOCKING 0x0 ;  /* 0x0000000000007b1d */ /* 0x000fe20000010000 */
[----:B------:R-:W-:Y:S01]  /*0220*/  ISETP.GT.U32.AND P0, PT, R6, 0x3, PT ;  /* 0x000000030600780c */ /* 0x000fe20003f04070 */
[----:B------:R-:W-:-:S12]  /*0230*/  IMAD.MOV.U32 R6, RZ, RZ, R8 ;  /* 0x000000ffff067224 */ /* 0x000fd800078e0008 */
[----:B-1----:R-:W-:Y:S05]  /*0240*/  @P0 BRA `(.L_x_1) ;  /* 0xfffffffc00cc0947 */ /* 0x002fea000383ffff */
.L_x_0:
[----:B------:R-:W-:Y:S05]  /*0250*/  @P1 EXIT ;  /* 0x000000000000194d */ /* 0x000fea0003800000 */
[----:B------:R-:W1:Y:S01]  /*0260*/  S2UR UR5, SR_CgaCtaId ;  /* 0x00000000000579c3 */ /* 0x000e620000008800 */
[----:B------:R-:W-:-:S07]  /*0270*/  UMOV UR4, 0x400 ;  /* 0x0000040000047882 */ /* 0x000fce0000000000 */
[----:B------:R-:W2:Y:S01]  /*0280*/  LDC.64 R4, c[0x0][0x388] ;  /* 0x0000e200ff047b82 */ /* 0x000ea20000000a00 */
[----:B-1----:R-:W-:Y:S01]  /*0290*/  ULEA UR4, UR5, UR4, 0x18 ;  /* 0x0000000405047291 */ /* 0x002fe2000f8ec0ff */
[----:B--2---:R-:W-:-:S08]  /*02a0*/  IMAD.WIDE.U32 R4, R0, 0x8, R4 ;  /* 0x0000000800047825 */ /* 0x004fd000078e0004 */
[----:B------:R-:W1:Y:S04]  /*02b0*/  LDS.64 R2, [UR4] ;  /* 0x00000004ff027984 */ /* 0x000e680008000a00 */
[----:B-1----:R-:W-:Y:S01]  /*02c0*/  STG.E.64 desc[UR6][R4.64], R2 ;  /* 0x0000000204007986 */ /* 0x002fe2000c101b06 */
[----:B------:R-:W-:Y:S05]  /*02d0*/  EXIT ;  /* 0x000000000000794d */ /* 0x000fea0003800000 */
.L_x_2:
[----:B------:R-:W-:-:S00]  /*02e0*/  BRA `(.L_x_2) ;  /* 0xfffffffc00fc7947 */ /* 0x000fc0000383ffff */
[----:B------:R-:W-:-:S00]  /*02f0*/  NOP ;  /* 0x0000000000007918 */ /* 0x000fc00000000000 */
        /* <DEDUP_REMOVED lines=8> */
.L_x_9:


//--------------------- .text._Z9reductionPdS_    --------------------------
	.section	.text._Z9reductionPdS_,"ax",@progbits
	.align	128
        .global         _Z9reductionPdS_
        .type           _Z9reductionPdS_,@function
        .size           _Z9reductionPdS_,(.L_x_10 - _Z9reductionPdS_)
        .other          _Z9reductionPdS_,@"STO_CUDA_ENTRY STV_DEFAULT"
_Z9reductionPdS_:
.text._Z9reductionPdS_:
[----:B------:R-:W-:Y:S01]  /*0000*/  LDC R1, c[0x0][0x37c] ;  /* 0x0000df00ff017b82 */ /* 0x000fe20000000800 */
[----:B------:R-:W0:Y:S07]  /*0010*/  S2R R9, SR_TID.X ;  /* 0x0000000000097919 */ /* 0x000e2e0000002100 */
[----:B------:R-:W1:Y:S01]  /*0020*/  LDC.64 R2, c[0x0][0x380] ;  /* 0x0000e000ff027b82 */ /* 0x000e620000000a00 */
[----:B------:R-:W0:Y:S01]  /*0030*/  LDCU UR8, c[0x0][0x360] ;  /* 0x00006c00ff0877ac */ /* 0x000e220008000800 */
[----:B------:R-:W0:Y:S01]  /*0040*/  S2R R8, SR_CTAID.X ;  /* 0x0000000000087919 */ /* 0x000e220000002500 */
[----:B------:R-:W2:Y:S01]  /*0050*/  LDCU.64 UR6, c[0x0][0x358] ;  /* 0x00006b00ff0677ac */ /* 0x000ea20008000a00 */
[----:B0-----:R-:W-:-:S04]  /*0060*/  IMAD R5, R8, UR8, R9 ;  /* 0x0000000808057c24 */ /* 0x001fc8000f8e0209 */
[----:B-1----:R-:W-:-:S06]  /*0070*/  IMAD.WIDE R2, R5, 0x8, R2 ;  /* 0x0000000805027825 */ /* 0x002fcc00078e0202 */
[----:B--2---:R-:W2:Y:S01]  /*0080*/  LDG.E.64 R2, desc[UR6][R2.64] ;  /* 0x0000000602027981 */ /* 0x004ea2000c1e1b00 */
[----:B------:R-:W0:Y:S01]  /*0090*/  S2UR UR5, SR_CgaCtaId ;  /* 0x00000000000579c3 */ /* 0x000e220000008800 */
[----:B------:R-:W-:Y:S01]  /*00a0*/  UMOV UR4, 0x400 ;  /* 0x0000040000047882 */ /* 0x000fe20000000000 */
[----:B------:R-:W-:Y:S01]  /*00b0*/  UISETP.GE.U32.AND UP0, UPT, UR8, 0x2, UPT ;  /* 0x000000020800788c */ /* 0x000fe2000bf06070 */
[----:B------:R-:W-:Y:S01]  /*00c0*/  ISETP.NE.AND P1, PT, R9, RZ, PT ;  /* 0x000000ff0900720c */ /* 0x000fe20003f25270 */
[----:B0-----:R-:W-:-:S06]  /*00d0*/  ULEA UR4, UR5, UR4, 0x18 ;  /* 0x0000000405047291 */ /* 0x001fcc000f8ec0ff */
[----:B------:R-:W-:-:S05]  /*00e0*/  LEA R7, R9, UR4, 0x3 ;  /* 0x0000000409077c11 */ /* 0x000fca000f8e18ff */
[----:B--2---:R0:W-:Y:S01]  /*00f0*/  STS.64 [R7], R2 ;  /* 0x0000000207007388 */ /* 0x0041e20000000a00 */
[----:B------:R-:W-:Y:S06]  /*0100*/  BAR.SYNC.DEFER_BLOCKING 0x0 ;  /* 0x0000000000007b1d */ /* 0x000fec0000010000 */
[----:B------:R-:W-:Y:S05]  /*0110*/  BRA.U !UP0, `(.L_x_3) ;  /* 0x00000001083c7547 */ /* 0x000fea000b800000 */
[----:B------:R-:W-:-:S07]  /*0120*/  IMAD.MOV.U32 R0, RZ, RZ, 0x1 ;  /* 0x00000001ff007424 */ /* 0x000fce00078e00ff */
.L_x_4:
[----:B------:R-:W-:Y:S02]  /*0130*/  IMAD.SHL.U32 R10, R0, 0x2, RZ ;  /* 0x00000002000a7824 */ /* 0x000fe400078e00ff */
[----:B0-----:R-:W-:-:S03]  /*0140*/  IMAD.IADD R3, R9, 0x1, R0 ;  /* 0x0000000109037824 */ /* 0x001fc600078e0200 */
[----:B------:R-:W-:-:S04]  /*0150*/  IADD3 R2, PT, PT, R10, 0x3ff, RZ ;  /* 0x000003ff0a027810 */ /* 0x000fc80007ffe0ff */
[----:B------:R-:W-:-:S04]  /*0160*/  LOP3.LUT P0, RZ, R2, R9, RZ, 0xc0, !PT ;  /* 0x0000000902ff7212 */ /* 0x000fc8000780c0ff */
[----:B------:R-:W-:-:S13]  /*0170*/  ISETP.GT.U32.OR P0, PT, R3, 0x1d, P0 ;  /* 0x0000001d0300780c */ /* 0x000fda0000704470 */
[----:B------:R-:W-:Y:S01]  /*0180*/  @!P0 LEA R6, R0, R7, 0x3 ;  /* 0x0000000700068211 */ /* 0x000fe200078e18ff */
[----:B------:R-:W-:Y:S01]  /*0190*/  @!P0 LDS.64 R4, [R7] ;  /* 0x0000000007048984 */ /* 0x000fe20000000a00 */
[----:B------:R-:W-:-:S03]  /*01a0*/  IMAD.MOV.U32 R0, RZ, RZ, R10 ;  /* 0x000000ffff007224 */ /* 0x000fc600078e000a */
[----:B------:R-:W0:Y:S02]  /*01b0*/  @!P0 LDS.64 R2, [R6] ;  /* 0x0000000006028984 */ /* 0x000e240000000a00 */
[----:B0-----:R-:W-:-:S07]  /*01c0*/  @!P0 DADD R2, R2, R4 ;  /* 0x0000000002028229 */ /* 0x001fce0000000004 */
[----:B------:R1:W-:Y:S01]  /*01d0*/  @!P0 STS.64 [R7], R2 ;  /* 0x0000000207008388 */ /* 0x0003e20000000a00 */
[----:B------:R-:W-:Y:S01]  /*01e0*/  BAR.SYNC.DEFER_BLOCKING 0x0 ;  /* 0x0000000000007b1d */ /* 0x000fe20000010000 */
[----:B------:R-:W-:-:S13]  /*01f0*/  ISETP.GE.U32.AND P0, PT, R10, UR8, PT ;  /* 0x000000080a007c0c */ /* 0x000fda000bf06070 */
[----:B-1----:R-:W-:Y:S05]  /*0200*/  @!P0 BRA `(.L_x_4) ;  /* 0xfffffffc00c88947 */ /* 0x002fea000383ffff */
.L_x_3:
[----:B------:R-:W-:Y:S05]  /*0210*/  @P1 EXIT ;  /* 0x000000000000194d */ /* 0x000fea0003800000 */
[----:B------:R-:W1:Y:S01]  /*0220*/  S2UR UR5, SR_CgaCtaId ;  /* 0x00000000000579c3 */ /* 0x000e620000008800 */
[----:B------:R-:W-:-:S07]  /*0230*/  UMOV UR4, 0x400 ;  /* 0x0000040000047882 */ /* 0x000fce0000000000 */
[----:B------:R-:W2:Y:S01]  /*0240*/  LDC.64 R4, c[0x0][0x388] ;  /* 0x0000e200ff047b82 */ /* 0x000ea20000000a00 */
[----:B-1----:R-:W-:Y:S01]  /*0250*/  ULEA UR4, UR5, UR4, 0x18 ;  /* 0x0000000405047291 */ /* 0x002fe2000f8ec0ff */
[----:B--2---:R-:W-:-:S08]  /*0260*/  IMAD.WIDE.U32 R4, R8, 0x8, R4 ;  /* 0x0000000808047825 */ /* 0x004fd000078e0004 */
[----:B0-----:R-:W0:Y:S04]  /*0270*/  LDS.64 R2, [UR4] ;  /* 0x00000004ff027984 */ /* 0x001e280008000a00 */
[----:B0-----:R-:W-:Y:S01]  /*0280*/  STG.E.64 desc[UR6][R4.64], R2 ;  /* 0x0000000204007986 */ /* 0x001fe2000c101b06 */
[----:B------:R-:W-:Y:S05]  /*0290*/  EXIT ;  /* 0x000000000000794d */ /* 0x000fea0003800000 */
.L_x_5:
        /* <DEDUP_REMOVED lines=14> */
.L_x_10:


//--------------------- .text._Z5pmultPdS_        --------------------------
	.section	.text._Z5pmultPdS_,"ax",@progbits
	.align	128
        .global         _Z5pmultPdS_
        .type           _Z5pmultPdS_,@function
        .size           _Z5pmultPdS_,(.L_x_11 - _Z5pmultPdS_)
        .other          _Z5pmultPdS_,@"STO_CUDA_ENTRY STV_DEFAULT"
_Z5pmultPdS_:
.text._Z5pmultPdS_:
[----:B------:R-:W-:Y:S01]  /*0000*/  LDC R1, c[0x0][0x37c] ;  /* 0x0000df00ff017b82 */ /* 0x000fe20000000800 */
[----:B------:R-:W0:Y:S07]  /*0010*/  S2R R0, SR_TID.X ;  /* 0x0000000000007919 */ /* 0x000e2e0000002100 */
[----:B------:R-:W0:Y:S01]  /*0020*/  S2UR UR6, SR_CTAID.X ;  /* 0x00000000000679c3 */ /* 0x000e220000002500 */
[----:B------:R-:W1:Y:S07]  /*0030*/  LDCU.64 UR4, c[0x0][0x358] ;  /* 0x00006b00ff0477ac */ /* 0x000e6e0008000a00 */
[----:B------:R-:W0:Y:S08]  /*0040*/  LDC R7, c[0x0][0x360] ;  /* 0x0000d800ff077b82 */ /* 0x000e300000000800 */
[----:B------:R-:W2:Y:S08]  /*0050*/  LDC.64 R2, c[0x0][0x388] ;  /* 0x0000e200ff027b82 */ /* 0x000eb00000000a00 */
[----:B------:R-:W3:Y:S01]  /*0060*/  LDC.64 R4, c[0x0][0x380] ;  /* 0x0000e000ff047b82 */ /* 0x000ee20000000a00 */
[----:B0-----:R-:W-:-:S04]  /*0070*/  IMAD R7, R7, UR6, R0 ;  /* 0x0000000607077c24 */ /* 0x001fc8000f8e0200 */
[----:B--2---:R-:W-:-:S06]  /*0080*/  IMAD.WIDE R2, R7, 0x8, R2 ;  /* 0x0000000807027825 */ /* 0x004fcc00078e0202 */
[----:B-1----:R-:W2:Y:S01]  /*0090*/  LDG.E.64 R2, desc[UR4][R2.64] ;  /* 0x0000000402027981 */ /* 0x002ea2000c1e1b00 */
[----:B---3--:R-:W-:-:S05]  /*00a0*/  IMAD.WIDE R4, R7, 0x8, R4 ;  /* 0x0000000807047825 */ /* 0x008fca00078e0204 */
[----:B------:R-:W2:Y:S02]  /*00b0*/  LDG.E.64 R6, desc[UR4][R4.64] ;  /* 0x0000000404067981 */ /* 0x000ea4000c1e1b00 */
[----:B--2---:R-:W-:-:S07]  /*00c0*/  DMUL R6, R2, R6 ;  /* 0x0000000602067228 */ /* 0x004fce0000000000 */
[----:B------:R-:W-:Y:S01]  /*00d0*/  STG.E.64 desc[UR4][R4.64], R6 ;  /* 0x0000000604007986 */ /* 0x000fe2000c101b04 */
[----:B------:R-:W-:Y:S05]  /*00e0*/  EXIT ;  /* 0x000000000000794d */ /* 0x000fea0003800000 */
.L_x_6:
        /* <DEDUP_REMOVED lines=9> */
.L_x_11:


//--------------------- .text._Z8residualPdS_S_i  --------------------------
	.section	.text._Z8residualPdS_S_i,"ax",@progbits
	.align	128
        .global         _Z8residualPdS_S_i
        .type           _Z8residualPdS_S_i,@function
        .size           _Z8residualPdS_S_i,(.L_x_12 - _Z8residualPdS_S_i)
        .other          _Z8residualPdS_S_i,@"STO_CUDA_ENTRY STV_DEFAULT"
_Z8residualPdS_S_i:
.text._Z8residualPdS_S_i:
[----:B------:R-:W-:Y:S01]  /*0000*/  LDC R1, c[0x0][0x37c] ;  /* 0x0000df00ff017b82 */ /* 0x000fe20000000800 */
[----:B------:R-:W0:Y:S01]  /*0010*/  S2R R8, SR_TID.X ;  /* 0x0000000000087919 */ /* 0x000e220000002100 */
[----:B------:R-:W1:Y:S01]  /*0020*/  LDCU UR5, c[0x0][0x398] ;  /* 0x00007300ff0577ac */ /* 0x000e620008000800 */
[----:B------:R-:W2:Y:S01]  /*0030*/  S2R R9, SR_TID.Y ;  /* 0x0000000000097919 */ /* 0x000ea20000002200 */
[----:B------:R-:W3:Y:S01]  /*0040*/  LDCU.64 UR8, c[0x0][0x358] ;  /* 0x00006b00ff0877ac */ /* 0x000ee20008000a00 */
[----:B------:R-:W4:Y:S01]  /*0050*/  S2R R0, SR_CTAID.Y ;  /* 0x0000000000007919 */ /* 0x000f220000002600 */
[----:B------:R-:W5:Y:S01]  /*0060*/  S2R R7, SR_CTAID.X ;  /* 0x0000000000077919 */ /* 0x000f620000002500 */
[----:B-1----:R-:W-:Y:S01]  /*0070*/  UIADD3 UR4, UPT, UPT, UR5, 0x2, URZ ;  /* 0x0000000205047890 */ /* 0x002fe2000fffe0ff */
[----:B0-----:R-:W-:-:S04]  /*0080*/  LOP3.LUT P0, R2, R8, 0x1f, RZ, 0xc0, !PT ;  /* 0x0000001f08027812 */ /* 0x001fc8000780c0ff */
[----:B------:R-:W-:Y:S02]  /*0090*/  ISETP.NE.AND P0, PT, R2, 0x1f, P0 ;  /* 0x0000001f0200780c */ /* 0x000fe40000705270 */
[----:B--2---:R-:W-:Y:S01]  /*00a0*/  LEA R6, R9, R8, 0x5 ;  /* 0x0000000809067211 */ /* 0x004fe200078e28ff */
[----:B------:R-:W0:Y:S01]  /*00b0*/  LDC.64 R2, c[0x0][0x388] ;  /* 0x0000e200ff027b82 */ /* 0x000e220000000a00 */
[----:B----4-:R-:W-:Y:S02]  /*00c0*/  IMAD R0, R0, 0x1e, R9 ;  /* 0x0000001e00007824 */ /* 0x010fe400078e0209 */
[----:B------:R-:W-:Y:S01]  /*00d0*/  ISETP.GT.U32.AND P0, PT, R6, 0x1f, P0 ;  /* 0x0000001f0600780c */ /* 0x000fe20000704070 */
[----:B-----5:R-:W-:Y:S02]  /*00e0*/  IMAD R7, R7, 0x1e, R8 ;  /* 0x0000001e07077824 */ /* 0x020fe400078e0208 */
[----:B------:R-:W-:Y:S02]  /*00f0*/  IADD3 R8, PT, PT, R0, -0x1, RZ ;  /* 0xffffffff00087810 */ /* 0x000fe40007ffe0ff */
[----:B------:R-:W-:-:S03]  /*0100*/  ISETP.LT.U32.AND P0, PT, R6, 0x3e0, P0 ;  /* 0x000003e00600780c */ /* 0x000fc60000701070 */
[--C-:B------:R-:W-:Y:S02]  /*0110*/  IMAD R8, R8, UR5, R7.reuse ;  /* 0x0000000508087c24 */ /* 0x100fe4000f8e0207 */
[----:B------:R-:W-:-:S03]  /*0120*/  IMAD R7, R0, UR4, R7 ;  /* 0x0000000400077c24 */ /* 0x000fc6000f8e0207 */
[----:B------:R-:W-:-:S05]  /*0130*/  IADD3 R0, PT, PT, R8, -0x1, RZ ;  /* 0xffffffff08007810 */ /* 0x000fca0007ffe0ff */
[----:B------:R-:W1:Y:S01]  /*0140*/  @P0 LDC.64 R4, c[0x0][0x390] ;  /* 0x0000e400ff040b82 */ /* 0x000e620000000a00 */
[----:B0-----:R-:W-:-:S06]  /*0150*/  IMAD.WIDE R2, R7, 0x8, R2 ;  /* 0x0000000807027825 */ /* 0x001fcc00078e0202 */
[----:B---3--:R-:W2:Y:S01]  /*0160*/  LDG.E.64 R2, desc[UR8][R2.64] ;  /* 0x0000000802027981 */ /* 0x008ea2000c1e1b00 */
[----:B-1----:R-:W-:-:S06]  /*0170*/  @P0 IMAD.WIDE R4, R0, 0x8, R4 ;  /* 0x0000000800040825 */ /* 0x002fcc00078e0204 */
[----:B------:R-:W3:Y:S01]  /*0180*/  @P0 LDG.E.64 R4, desc[UR8][R4.64] ;  /* 0x0000000804040981 */ /* 0x000ee2000c1e1b00 */
[----:B------:R-:W0:Y:S01]  /*0190*/  S2UR UR6, SR_CgaCtaId ;  /* 0x00000000000679c3 */ /* 0x000e220000008800 */
[----:B------:R-:W-:Y:S02]  /*01a0*/  UMOV UR4, 0x400 ;  /* 0x0000040000047882 */ /* 0x000fe40000000000 */
[----:B------:R-:W-:Y:S01]  /*01b0*/  UIADD3 UR5, UPT, UPT, UR4, 0x2000, URZ ;  /* 0x0000200004057890 */ /* 0x000fe2000fffe0ff */
[----:B------:R-:W-:Y:S01]  /*01c0*/  IMAD R7, R9, -0x2, R6 ;  /* 0xfffffffe09077824 */ /* 0x000fe200078e0206 */
[----:B0-----:R-:W-:Y:S02]  /*01d0*/  ULEA UR4, UR6, UR4, 0x18 ;  /* 0x0000000406047291 */ /* 0x001fe4000f8ec0ff */
[----:B------:R-:W-:-:S04]  /*01e0*/  ULEA UR5, UR6, UR5, 0x18 ;  /* 0x0000000506057291 */ /* 0x000fc8000f8ec0ff */
[----:B------:R-:W-:Y:S02]  /*01f0*/  LEA R15, R6, UR4, 0x3 ;  /* 0x00000004060f7c11 */ /* 0x000fe4000f8e18ff */
[----:B------:R-:W-:-:S03]  /*0200*/  LEA R13, R7, UR5, 0x3 ;  /* 0x00000005070d7c11 */ /* 0x000fc6000f8e18ff */
[----:B--2---:R0:W-:Y:S04]  /*0210*/  STS.64 [R15], R2 ;  /* 0x000000020f007388 */ /* 0x0041e80000000a00 */
[----:B---3--:R0:W-:Y:S01]  /*0220*/  @P0 STS.64 [R13+-0xf8], R4 ;  /* 0xffff08040d000388 */ /* 0x0081e20000000a00 */
[----:B------:R-:W-:Y:S06]  /*0230*/  BAR.SYNC.DEFER_BLOCKING 0x0 ;  /* 0x0000000000007b1d */ /* 0x000fec0000010000 */
[----:B------:R-:W-:Y:S05]  /*0240*/  @!P0 EXIT ;  /* 0x000000000000894d */ /* 0x000fea0003800000 */
[----:B0-----:R-:W-:Y:S04]  /*0250*/  LDS.64 R2, [R15+-0x100] ;  /* 0xffff00000f027984 */ /* 0x001fe80000000a00 */
[----:B------:R-:W0:Y:S04]  /*0260*/  LDS.64 R4, [R15+-0x8] ;  /* 0xfffff8000f047984 */ /* 0x000e280000000a00 */
[----:B------:R-:W1:Y:S04]  /*0270*/  LDS.64 R6, [R15] ;  /* 0x000000000f067984 */ /* 0x000e680000000a00 */
[----:B------:R-:W2:Y:S04]  /*0280*/  LDS.64 R8, [R15+0x8] ;  /* 0x000008000f087984 */ /* 0x000ea80000000a00 */
[----:B------:R-:W3:Y:S04]  /*0290*/  LDS.64 R10, [R15+0x100] ;  /* 0x000100000f0a7984 */ /* 0x000ee80000000a00 */
[----:B------:R-:W4:Y:S01]  /*02a0*/  LDS.64 R12, [R13+-0xf8] ;  /* 0xffff08000d0c7984 */ /* 0x000f220000000a00 */
[----:B0-----:R-:W-:Y:S01]  /*02b0*/  DADD R2, -R2, -R4 ;  /* 0x0000000002027229 */ /* 0x001fe20000000904 */
[----:B------:R-:W0:Y:S07]  /*02c0*/  LDC.64 R4, c[0x0][0x380] ;  /* 0x0000e000ff047b82 */ /* 0x000e2e0000000a00 */
[----:B-1----:R-:W-:-:S08]  /*02d0*/  DFMA R2, R6, 4, R2 ;  /* 0x401000000602782b */ /* 0x002fd00000000002 */
[----:B--2---:R-:W-:-:S08]  /*02e0*/  DADD R2, R2, -R8 ;  /* 0x0000000002027229 */ /* 0x004fd00000000808 */
[----:B---3--:R-:W-:Y:S01]  /*02f0*/  DADD R2, R2, -R10 ;  /* 0x0000000002027229 */ /* 0x008fe2000000080a */
[----:B0-----:R-:W-:-:S07]  /*0300*/  IMAD.WIDE R4, R0, 0x8, R4 ;  /* 0x0000000800047825 */ /* 0x001fce00078e0204 */
[----:B----4-:R-:W-:-:S07]  /*0310*/  DADD R2, R2, -R12 ;  /* 0x0000000002027229 */ /* 0x010fce000000080c */
[----:B------:R-:W-:Y:S01]  /*0320*/  STG.E.64 desc[UR8][R4.64], R2 ;  /* 0x0000000204007986 */ /* 0x000fe2000c101b08 */
[----:B------:R-:W-:Y:S05]  /*0330*/  EXIT ;  /* 0x000000000000794d */ /* 0x000fea0003800000 */
.L_x_7:
        /* <DEDUP_REMOVED lines=12> */
.L_x_12:


//--------------------- .text._Z6jacobiPdS_i      --------------------------
	.section	.text._Z6jacobiPdS_i,"ax",@progbits
	.align	128
        .global         _Z6jacobiPdS_i
        .type           _Z6jacobiPdS_i,@function
        .size           _Z6jacobiPdS_i,(.L_x_13 - _Z6jacobiPdS_i)
        .other          _Z6jacobiPdS_i,@"STO_CUDA_ENTRY STV_DEFAULT"
_Z6jacobiPdS_i:
.text._Z6jacobiPdS_i:
        /* <DEDUP_REMOVED lines=16> */
[----:B------:R-:W-:-:S13]  /*0100*/  ISETP.LT.U32.AND P0, PT, R8, 0x3e0, P0 ;  /* 0x000003e00800780c */ /* 0x000fda0000701070 */
[----:B------:R-:W1:Y:S01]  /*0110*/  @P0 LDC.64 R6, c[0x0][0x388] ;  /* 0x0000e200ff060b82 */ /* 0x000e620000000a00 */
[--C-:B------:R-:W-:Y:S02]  /*0120*/  @P0 IMAD R4, R4, UR5, R5.reuse ;  /* 0x0000000504040c24 */ /* 0x100fe4000f8e0205 */
[----:B------:R-:W-:-:S03]  /*0130*/  IMAD R5, R0, UR4, R5 ;  /* 0x0000000400057c24 */ /* 0x000fc6000f8e0205 */
[----:B------:R-:W-:Y:S01]  /*0140*/  @P0 IADD3 R9, PT, PT, R4, -0x1, RZ ;  /* 0xffffffff04090810 */ /* 0x000fe20007ffe0ff */
[----:B0-----:R-:W-:-:S05]  /*0150*/  IMAD.WIDE R2, R5, 0x8, R2 ;  /* 0x0000000805027825 */ /* 0x001fca00078e0202 */
        /* <DEDUP_REMOVED lines=17> */
[----:B------:R-:W1:Y:S04]  /*0270*/  LDS.64 R8, [R15+-0x8] ;  /* 0xfffff8000f087984 */ /* 0x000e680000000a00 */
[----:B------:R-:W2:Y:S04]  /*0280*/  LDS.64 R10, [R15+0x8] ;  /* 0x000008000f0a7984 */ /* 0x000ea80000000a00 */
[----:B------:R-:W3:Y:S01]  /*0290*/  LDS.64 R12, [R15+0x100] ;  /* 0x000100000f0c7984 */ /* 0x000ee20000000a00 */
[----:B0-----:R-:W-:-:S08]  /*02a0*/  DADD R4, R4, R6 ;  /* 0x0000000004047229 */ /* 0x001fd00000000006 */
[----:B-1----:R-:W-:-:S08]  /*02b0*/  DADD R4, R4, R8 ;  /* 0x0000000004047229 */ /* 0x002fd00000000008 */
[----:B--2---:R-:W-:-:S08]  /*02c0*/  DADD R4, R4, R10 ;  /* 0x0000000004047229 */ /* 0x004fd0000000000a */
[----:B---3--:R-:W-:-:S08]  /*02d0*/  DADD R4, R4, R12 ;  /* 0x0000000004047229 */ /* 0x008fd0000000000c */
[----:B------:R-:W-:-:S07]  /*02e0*/  DMUL R4, R4, 0.25 ;  /* 0x3fd0000004047828 */ /* 0x000fce0000000000 */
[----:B------:R-:W-:Y:S01]  /*02f0*/  STG.E.64 desc[UR8][R2.64], R4 ;  /* 0x0000000402007986 */ /* 0x000fe2000c101b08 */
[----:B------:R-:W-:Y:S05]  /*0300*/  EXIT ;  /* 0x000000000000794d */ /* 0x000fea0003800000 */
.L_x_8:
        /* <DEDUP_REMOVED lines=15> */
.L_x_13:


//--------------------- .nv.shared._Z10reduction2PdS_ --------------------------
	.section	.nv.shared._Z10reduction2PdS_,"aw",@nobits
	.sectionflags	@""
	.align	8
.nv.shared._Z10reduction2PdS_:
	.zero		1280


//--------------------- .nv.shared.reserved.0     --------------------------
	.section	.nv.shared.reserved.0,"aw",@nobits
	.weak		__nv_reservedSMEM_offset_0_alias
	.size		__nv_reservedSMEM_offset_0_alias, 0, 64
	.other		__nv_reservedSMEM_offset_0_alias,@"STO_CUDA_RESERVED_SHARED STV_DEFAULT"
__nv_reservedSMEM_offset_0_alias:
	.zero		0
	.zero		64


//--------------------- .nv.shared._Z9reductionPdS_ --------------------------
	.section	.nv.shared._Z9reductionPdS_,"aw",@nobits
	.sectionflags	@""
	.align	8
.nv.shared._Z9reductionPdS_:
	.zero		1264


//--------------------- .nv.shared._Z8residualPdS_S_i --------------------------
	.section	.nv.shared._Z8residualPdS_S_i,"aw",@nobits
	.sectionflags	@""
	.align	8
.nv.shared._Z8residualPdS_S_i:
	.zero		16416


//--------------------- .nv.shared._Z6jacobiPdS_i --------------------------
	.section	.nv.shared._Z6jacobiPdS_i,"aw",@nobits
	.sectionflags	@""
	.align	8
.nv.shared._Z6jacobiPdS_i:
	.zero		16416


//--------------------- .nv.constant0._Z10reduction2PdS_ --------------------------
	.section	.nv.constant0._Z10reduction2PdS_,"a",@progbits
	.sectionflags	@""
	.align	4
.nv.constant0._Z10reduction2PdS_:
	.zero		912


//--------------------- .nv.constant0._Z9reductionPdS_ --------------------------
	.section	.nv.constant0._Z9reductionPdS_,"a",@progbits
	.sectionflags	@""
	.align	4
.nv.constant0._Z9reductionPdS_:
	.zero		912


//--------------------- .nv.constant0._Z5pmultPdS_ --------------------------
	.section	.nv.constant0._Z5pmultPdS_,"a",@progbits
	.sectionflags	@""
	.align	4
.nv.constant0._Z5pmultPdS_:
	.zero		912


//--------------------- .nv.constant0._Z8residualPdS_S_i --------------------------
	.section	.nv.constant0._Z8residualPdS_S_i,"a",@progbits
	.sectionflags	@""
	.align	4
.nv.constant0._Z8residualPdS_S_i:
	.zero		924


//--------------------- .nv.constant0._Z6jacobiPdS_i --------------------------
	.section	.nv.constant0._Z6jacobiPdS_i,"a",@progbits
	.sectionflags	@""
	.align	4
.nv.constant0._Z6jacobiPdS_i:
	.zero		916


//--------------------- SYMBOLS --------------------------

	.type		.nv.reservedSmem.offset0,@object
	.size		.nv.reservedSmem.offset0,0x4
	.type		.nv.reservedSmem.cap,@object
	.size		.nv.reservedSmem.cap,0x4
